	.headerflags	@"EF_CUDA_TEXMODE_UNIFIED EF_CUDA_64BIT_ADDRESS EF_CUDA_ACCELERATORS EF_CUDA_SM90 EF_CUDA_VIRTUAL_SM(EF_CUDA_SM90)"
	.elftype	@"ET_EXEC"


//--------------------- .nv.info                  --------------------------
	.section	.nv.info,"",@"SHT_CUDA_INFO"
	.align	4


	//----- nvinfo : EIATTR_REGCOUNT
	.align		4
        /*0000*/ 	.byte	0x04, 0x2f
        /*0002*/ 	.short	(.L_3 - .L_2)
	.align		4
.L_2:
        /*0004*/ 	.word	index@(triton_poi_fused__native_batch_norm_legit_no_training_cat_relu_18)
        /*0008*/ 	.word	0x00000038


	//----- nvinfo : EIATTR_MIN_STACK_SIZE
	.align		4
.L_3:
        /*000c*/ 	.byte	0x04, 0x12
        /*000e*/ 	.short	(.L_5 - .L_4)
	.align		4
.L_4:
        /*0010*/ 	.word	index@(triton_poi_fused__native_batch_norm_legit_no_training_cat_relu_18)
        /*0014*/ 	.word	0x00000000


	//----- nvinfo : EIATTR_FRAME_SIZE
	.align		4
.L_5:
        /*0018*/ 	.byte	0x04, 0x11
        /*001a*/ 	.short	(.L_7 - .L_6)
	.align		4
.L_6:
        /*001c*/ 	.word	index@(triton_poi_fused__native_batch_norm_legit_no_training_cat_relu_18)
        /*0020*/ 	.word	0x00000000


	//----- nvinfo : EIATTR_MIN_STACK_SIZE
	.align		4
.L_7:
        /*0024*/ 	.byte	0x04, 0x12
        /*0026*/ 	.short	(.L_9 - .L_8)
	.align		4
.L_8:
        /*0028*/ 	.word	index@(triton_poi_fused__native_batch_norm_legit_no_training_cat_relu_18)
        /*002c*/ 	.word	0x00000000
.L_9:


//--------------------- .nv.info.triton_poi_fused__native_batch_norm_legit_no_training_cat_relu_18 --------------------------
	.section	.nv.info.triton_poi_fused__native_batch_norm_legit_no_training_cat_relu_18,"",@"SHT_CUDA_INFO"
	.sectionflags	@""
	.align	4


	//----- nvinfo : EIATTR_CUDA_API_VERSION
	.align		4
        /*0000*/ 	.byte	0x04, 0x37
        /*0002*/ 	.short	(.L_11 - .L_10)
.L_10:
        /*0004*/ 	.word	0x0000007c


	//----- nvinfo : EIATTR_KPARAM_INFO
	.align		4
.L_11:
        /*0008*/ 	.byte	0x04, 0x17
        /*000a*/ 	.short	(.L_13 - .L_12)
.L_12:
        /*000c*/ 	.word	0x00000000
        /*0010*/ 	.short	0x000e
        /*0012*/ 	.short	0x0070
        /*0014*/ 	.byte	0x00, 0xf0, 0x11, 0x00


	//----- nvinfo : EIATTR_KPARAM_INFO
	.align		4
.L_13:
        /*0018*/ 	.byte	0x04, 0x17
        /*001a*/ 	.short	(.L_15 - .L_14)
.L_14:
        /*001c*/ 	.word	0x00000000
        /*0020*/ 	.short	0x000d
        /*0022*/ 	.short	0x0068
        /*0024*/ 	.byte	0x00, 0xf4, 0x21, 0x00


	//----- nvinfo : EIATTR_KPARAM_INFO
	.align		4
.L_15:
        /*0028*/ 	.byte	0x04, 0x17
        /*002a*/ 	.short	(.L_17 - .L_16)
.L_16:
        /*002c*/ 	.word	0x00000000
        /*0030*/ 	.short	0x000c
        /*0032*/ 	.short	0x0060
        /*0034*/ 	.byte	0x00, 0xf4, 0x21, 0x00


	//----- nvinfo : EIATTR_KPARAM_INFO
	.align		4
.L_17:
        /*0038*/ 	.byte	0x04, 0x17
        /*003a*/ 	.short	(.L_19 - .L_18)
.L_18:
        /*003c*/ 	.word	0x00000000
        /*0040*/ 	.short	0x000b
        /*0042*/ 	.short	0x0058
        /*0044*/ 	.byte	0x00, 0xf4, 0x21, 0x00


	//----- nvinfo : EIATTR_KPARAM_INFO
	.align		4
.L_19:
        /*0048*/ 	.byte	0x04, 0x17
        /*004a*/ 	.short	(.L_21 - .L_20)
.L_20:
        /*004c*/ 	.word	0x00000000
        /*0050*/ 	.short	0x000a
        /*0052*/ 	.short	0x0050
        /*0054*/ 	.byte	0x00, 0xf4, 0x21, 0x00


	//----- nvinfo : EIATTR_KPARAM_INFO
	.align		4
.L_21:
        /*0058*/ 	.byte	0x04, 0x17
        /*005a*/ 	.short	(.L_23 - .L_22)
.L_22:
        /*005c*/ 	.word	0x00000000
        /*0060*/ 	.short	0x0009
        /*0062*/ 	.short	0x0048
        /*0064*/ 	.byte	0x00, 0xf4, 0x21, 0x00


	//----- nvinfo : EIATTR_KPARAM_INFO
	.align		4
.L_23:
        /*0068*/ 	.byte	0x04, 0x17
        /*006a*/ 	.short	(.L_25 - .L_24)
.L_24:
        /*006c*/ 	.word	0x00000000
        /*0070*/ 	.short	0x0008
        /*0072*/ 	.short	0x0040
        /*0074*/ 	.byte	0x00, 0xf4, 0x21, 0x00


	//----- nvinfo : EIATTR_KPARAM_INFO
	.align		4
.L_25:
        /*0078*/ 	.byte	0x04, 0x17
        /*007a*/ 	.short	(.L_27 - .L_26)
.L_26:
        /*007c*/ 	.word	0x00000000
        /*0080*/ 	.short	0x0007
        /*0082*/ 	.short	0x0038
        /*0084*/ 	.byte	0x00, 0xf4, 0x21, 0x00


	//----- nvinfo : EIATTR_KPARAM_INFO
	.align		4
.L_27:
        /*0088*/ 	.byte	0x04, 0x17
        /*008a*/ 	.short	(.L_29 - .L_28)
.L_28:
        /*008c*/ 	.word	0x00000000
        /*0090*/ 	.short	0x0006
        /*0092*/ 	.short	0x0030
        /*0094*/ 	.byte	0x00, 0xf4, 0x21, 0x00


	//----- nvinfo : EIATTR_KPARAM_INFO
	.align		4
.L_29:
        /*0098*/ 	.byte	0x04, 0x17
        /*009a*/ 	.short	(.L_31 - .L_30)
.L_30:
        /*009c*/ 	.word	0x00000000
        /*00a0*/ 	.short	0x0005
        /*00a2*/ 	.short	0x0028
        /*00a4*/ 	.byte	0x00, 0xf4, 0x21, 0x00


	//----- nvinfo : EIATTR_KPARAM_INFO
	.align		4
.L_31:
        /*00a8*/ 	.byte	0x04, 0x17
        /*00aa*/ 	.short	(.L_33 - .L_32)
.L_32:
        /*00ac*/ 	.word	0x00000000
        /*00b0*/ 	.short	0x0004
        /*00b2*/ 	.short	0x0020
        /*00b4*/ 	.byte	0x00, 0xf4, 0x21, 0x00


	//----- nvinfo : EIATTR_KPARAM_INFO
	.align		4
.L_33:
        /*00b8*/ 	.byte	0x04, 0x17
        /*00ba*/ 	.short	(.L_35 - .L_34)
.L_34:
        /*00bc*/ 	.word	0x00000000
        /*00c0*/ 	.short	0x0003
        /*00c2*/ 	.short	0x0018
        /*00c4*/ 	.byte	0x00, 0xf4, 0x21, 0x00


	//----- nvinfo : EIATTR_KPARAM_INFO
	.align		4
.L_35:
        /*00c8*/ 	.byte	0x04, 0x17
        /*00ca*/ 	.short	(.L_37 - .L_36)
.L_36:
        /*00cc*/ 	.word	0x00000000
        /*00d0*/ 	.short	0x0002
        /*00d2*/ 	.short	0x0010
        /*00d4*/ 	.byte	0x00, 0xf4, 0x21, 0x00


	//----- nvinfo : EIATTR_KPARAM_INFO
	.align		4
.L_37:
        /*00d8*/ 	.byte	0x04, 0x17
        /*00da*/ 	.short	(.L_39 - .L_38)
.L_38:
        /*00dc*/ 	.word	0x00000000
        /*00e0*/ 	.short	0x0001
        /*00e2*/ 	.short	0x0008
        /*00e4*/ 	.byte	0x00, 0xf4, 0x21, 0x00


	//----- nvinfo : EIATTR_KPARAM_INFO
	.align		4
.L_39:
        /*00e8*/ 	.byte	0x04, 0x17
        /*00ea*/ 	.short	(.L_41 - .L_40)
.L_40:
        /*00ec*/ 	.word	0x00000000
        /*00f0*/ 	.short	0x0000
        /*00f2*/ 	.short	0x0000
        /*00f4*/ 	.byte	0x00, 0xf4, 0x21, 0x00


	//----- nvinfo : EIATTR_SPARSE_MMA_MASK
	.align		4
.L_41:
        /*00f8*/ 	.byte	0x03, 0x50
        /*00fa*/ 	.short	0x0000


	//----- nvinfo : EIATTR_MAXREG_COUNT
	.align		4
        /*00fc*/ 	.byte	0x03, 0x1b
        /*00fe*/ 	.short	0x00ff


	//----- nvinfo : EIATTR_EXIT_INSTR_OFFSETS
	.align		4
        /*0100*/ 	.byte	0x04, 0x1c
        /*0102*/ 	.short	(.L_43 - .L_42)


	//   ....[0]....
.L_42:
        /*0104*/ 	.word	0x000014d0


	//----- nvinfo : EIATTR_REQNTID
	.align		4
.L_43:
        /*0108*/ 	.byte	0x04, 0x10
        /*010a*/ 	.short	(.L_45 - .L_44)
.L_44:
        /*010c*/ 	.word	0x00000080
        /*0110*/ 	.word	0x00000001
        /*0114*/ 	.word	0x00000001


	//----- nvinfo : EIATTR_CBANK_PARAM_SIZE
	.align		4
.L_45:
        /*0118*/ 	.byte	0x03, 0x19
        /*011a*/ 	.short	0x0074


	//----- nvinfo : EIATTR_PARAM_CBANK
	.align		4
        /*011c*/ 	.byte	0x04, 0x0a
        /*011e*/ 	.short	(.L_47 - .L_46)
	.align		4
.L_46:
        /*0120*/ 	.word	index@(.nv.constant0.triton_poi_fused__native_batch_norm_legit_no_training_cat_relu_18)
        /*0124*/ 	.short	0x0210
        /*0126*/ 	.short	0x0074


	//----- nvinfo : EIATTR_SW_WAR
	.align		4
.L_47:
        /*0128*/ 	.byte	0x04, 0x36
        /*012a*/ 	.short	(.L_49 - .L_48)
.L_48:
        /*012c*/ 	.word	0x00000008
.L_49:


//--------------------- .nv.callgraph             --------------------------
	.section	.nv.callgraph,"",@"SHT_CUDA_CALLGRAPH"
	.align	4
	.sectionentsize	8
	.align		4
        /*0000*/ 	.word	0x00000000
	.align		4
        /*0004*/ 	.word	0xffffffff
	.align		4
        /*0008*/ 	.word	0x00000000
	.align		4
        /*000c*/ 	.word	0xfffffffe
	.align		4
        /*0010*/ 	.word	0x00000000
	.align		4
        /*0014*/ 	.word	0xfffffffd
	.align		4
        /*0018*/ 	.word	0x00000000
	.align		4
        /*001c*/ 	.word	0xfffffffc


//--------------------- .nv.constant4             --------------------------
	.section	.nv.constant4,"a",@progbits
	.align	8
	.align		8
.nv.constant4:
        /*0000*/ 	.dword	_$_str
	.align		8
        /*0008*/ 	.dword	_$_str_$_2


//--------------------- .text.triton_poi_fused__native_batch_norm_legit_no_training_cat_relu_18 --------------------------
	.section	.text.triton_poi_fused__native_batch_norm_legit_no_training_cat_relu_18,"ax",@progbits
	.align	128
        .global         triton_poi_fused__native_batch_norm_legit_no_training_cat_relu_18
        .type           triton_poi_fused__native_batch_norm_legit_no_training_cat_relu_18,@function
        .size           triton_poi_fused__native_batch_norm_legit_no_training_cat_relu_18,(.L_x_1 - triton_poi_fused__native_batch_norm_legit_no_training_cat_relu_18)
        .other          triton_poi_fused__native_batch_norm_legit_no_training_cat_relu_18,@"STO_CUDA_ENTRY STV_DEFAULT"
triton_poi_fused__native_batch_norm_legit_no_training_cat_relu_18:
.text.triton_poi_fused__native_batch_norm_legit_no_training_cat_relu_18:
[----:B------:R-:W-:Y:S01]  /*0000*/  LDC R1, c[0x0][0x28] ;  /* 0x00000a00ff017b82 */ /* 0x000fe20000000800 */
[----:B------:R-:W1:Y:S01]  /*0010*/  S2R R0, SR_TID.X ;  /* 0x0000000000007919 */ /* 0x000e620000002100 */
[----:B------:R-:W-:Y:S01]  /*0020*/  ULDC.64 UR10, c[0x0][0x240] ;  /* 0x00009000000a7ab9 */ /* 0x000fe20000000a00 */
[----:B------:R-:W-:Y:S01]  /*0030*/  ULDC.64 UR12, c[0x0][0x248] ;  /* 0x00009200000c7ab9 */ /* 0x000fe20000000a00 */
[----:B------:R-:W-:Y:S01]  /*0040*/  CS2R R6, SRZ ;  /* 0x0000000000067805 */ /* 0x000fe2000001ff00 */
[----:B------:R-:W2:Y:S01]  /*0050*/  S2R R37, SR_CTAID.X ;  /* 0x0000000000257919 */ /* 0x000ea20000002500 */
[----:B------:R-:W-:Y:S02]  /*0060*/  CS2R R8, SRZ ;  /* 0x0000000000087805 */ /* 0x000fe4000001ff00 */
[----:B------:R-:W-:Y:S01]  /*0070*/  CS2R R10, SRZ ;  /* 0x00000000000a7805 */ /* 0x000fe2000001ff00 */
[----:B------:R-:W-:Y:S01]  /*0080*/  ULDC.64 UR4, c[0x0][0x208] ;  /* 0x0000820000047ab9 */ /* 0x000fe20000000a00 */
[----:B------:R-:W-:Y:S01]  /*0090*/  ULDC.64 UR8, c[0x0][0x238] ;  /* 0x00008e0000087ab9 */ /* 0x000fe20000000a00 */
[----:B------:R-:W-:Y:S01]  /*00a0*/  ULDC.64 UR6, c[0x0][0x230] ;  /* 0x00008c0000067ab9 */ /* 0x000fe20000000a00 */
[----:B------:R-:W-:-:S02]  /*00b0*/  CS2R R28, SRZ ;  /* 0x00000000001c7805 */ /* 0x000fc4000001ff00 */
[----:B------:R-:W-:Y:S01]  /*00c0*/  CS2R R30, SRZ ;  /* 0x00000000001e7805 */ /* 0x000fe2000001ff00 */
[----:B------:R-:W3:Y:S01]  /*00d0*/  LDC.64 R50, c[0x0][0x258] ;  /* 0x00009600ff327b82 */ /* 0x000ee20000000a00 */
[----:B-1----:R-:W-:Y:S01]  /*00e0*/  IMAD.SHL.U32 R0, R0, 0x4, RZ ;  /* 0x0000000400007824 */ /* 0x002fe200078e00ff */
[----:B--2---:R-:W-:-:S04]  /*00f0*/  SHF.R.S32.HI R2, RZ, 0x15, R37 ;  /* 0x00000015ff027819 */ /* 0x004fc80000011425 */
[----:B------:R-:W-:-:S05]  /*0100*/  LOP3.LUT R0, R0, 0x1fc, RZ, 0xc0, !PT ;  /* 0x000001fc00007812 */ /* 0x000fca00078ec0ff */
[----:B------:R-:W-:Y:S01]  /*0110*/  IMAD R37, R37, 0x400, R0 ;  /* 0x0000040025257824 */ /* 0x000fe200078e0200 */
[----:B------:R-:W-:-:S03]  /*0120*/  SGXT R0, R2, 0x1 ;  /* 0x000000010200781a */ /* 0x000fc60000000200 */
[----:B------:R-:W-:-:S04]  /*0130*/  VIADD R41, R37, 0x200 ;  /* 0x0000020025297836 */ /* 0x000fc80000000000 */
[----:B------:R-:W-:Y:S01]  /*0140*/  IMAD.HI R40, R41, 0x2e8ba2e9, RZ ;  /* 0x2e8ba2e929287827 */ /* 0x000fe200078e02ff */
[C---:B------:R-:W-:Y:S02]  /*0150*/  LEA.HI R2, R0.reuse, R41, RZ, 0x6 ;  /* 0x0000002900027211 */ /* 0x040fe400078f30ff */
[----:B------:R-:W-:Y:S02]  /*0160*/  LEA.HI R0, R0, R37, RZ, 0x6 ;  /* 0x0000002500007211 */ /* 0x000fe400078f30ff */
[----:B------:R-:W-:Y:S02]  /*0170*/  SHF.R.S32.HI R27, RZ, 0x6, R2 ;  /* 0x00000006ff1b7819 */ /* 0x000fe40000011402 */
[----:B------:R-:W-:Y:S02]  /*0180*/  LOP3.LUT R2, R0, 0xffffffc0, RZ, 0xc0, !PT ;  /* 0xffffffc000027812 */ /* 0x000fe400078ec0ff */
[----:B------:R-:W-:Y:S01]  /*0190*/  SHF.R.U32.HI R3, RZ, 0x1f, R40 ;  /* 0x0000001fff037819 */ /* 0x000fe20000011628 */
[----:B------:R-:W-:-:S03]  /*01a0*/  IMAD.HI R4, R27, 0x2e8ba2e9, RZ ;  /* 0x2e8ba2e91b047827 */ /* 0x000fc600078e02ff */
[----:B------:R-:W-:Y:S01]  /*01b0*/  LEA.HI.SX32 R40, R40, R3, 0x14 ;  /* 0x0000000328287211 */ /* 0x000fe200078fa2ff */
[----:B------:R-:W-:Y:S01]  /*01c0*/  IMAD.IADD R15, R37, 0x1, -R2 ;  /* 0x00000001250f7824 */ /* 0x000fe200078e0a02 */
[----:B------:R-:W-:-:S03]  /*01d0*/  SHF.R.U32.HI R5, RZ, 0x1f, R4 ;  /* 0x0000001fff057819 */ /* 0x000fc60000011604 */
[----:B------:R-:W-:Y:S01]  /*01e0*/  IMAD R2, R40, 0x800, R15 ;  /* 0x0000080028027824 */ /* 0x000fe200078e020f */
[----:B------:R-:W-:-:S05]  /*01f0*/  LEA.HI.SX32 R4, R4, R5, 0x1a ;  /* 0x0000000504047211 */ /* 0x000fca00078fd2ff */
[----:B------:R-:W-:Y:S01]  /*0200*/  IMAD R27, R4, -0x160, R27 ;  /* 0xfffffea0041b7824 */ /* 0x000fe200078e021b */
[----:B------:R-:W-:-:S03]  /*0210*/  SHF.R.S32.HI R4, RZ, 0x1f, R2 ;  /* 0x0000001fff047819 */ /* 0x000fc60000011402 */
[C---:B------:R-:W-:Y:S01]  /*0220*/  IMAD.SHL.U32 R3, R27.reuse, 0x40, RZ ;  /* 0x000000401b037824 */ /* 0x040fe200078e00ff */
[C---:B------:R-:W-:Y:S02]  /*0230*/  LOP3.LUT R38, R27.reuse, 0xffffffe0, RZ, 0xc0, !PT ;  /* 0xffffffe01b267812 */ /* 0x040fe400078ec0ff */
[----:B------:R-:W-:Y:S02]  /*0240*/  ISETP.GT.AND P1, PT, R27, 0x13f, PT ;  /* 0x0000013f1b00780c */ /* 0x000fe40003f24270 */
[----:B------:R-:W-:Y:S02]  /*0250*/  IADD3 R2, P0, R2, R3, RZ ;  /* 0x0000000302027210 */ /* 0x000fe40007f1e0ff */
[----:B------:R-:W-:Y:S02]  /*0260*/  ISETP.NE.AND P3, PT, R38, 0x120, PT ;  /* 0x000001202600780c */ /* 0x000fe40003f65270 */
[----:B------:R-:W-:Y:S01]  /*0270*/  LEA.HI.X.SX32 R25, R3, R4, 0x1, P0 ;  /* 0x0000000403197211 */ /* 0x000fe200000f0eff */
[----:B------:R-:W-:Y:S01]  /*0280*/  IMAD.SHL.U32 R26, R2, 0x4, RZ ;  /* 0x00000004021a7824 */ /* 0x000fe200078e00ff */
[----:B------:R-:W-:-:S02]  /*0290*/  CS2R R4, SRZ ;  /* 0x0000000000047805 */ /* 0x000fc4000001ff00 */
[----:B------:R-:W-:Y:S02]  /*02a0*/  SHF.L.U64.HI R25, R2, 0x2, R25 ;  /* 0x0000000202197819 */ /* 0x000fe40000010219 */
[----:B------:R-:W-:Y:S02]  /*02b0*/  IADD3 R2, P0, R26, UR10, RZ ;  /* 0x0000000a1a027c10 */ /* 0x000fe4000ff1e0ff */
[----:B------:R-:W-:Y:S02]  /*02c0*/  IADD3 R12, P2, R26, UR12, RZ ;  /* 0x0000000c1a0c7c10 */ /* 0x000fe4000ff5e0ff */
[----:B------:R-:W-:Y:S02]  /*02d0*/  IADD3.X R3, R25, UR11, RZ, P0, !PT ;  /* 0x0000000b19037c10 */ /* 0x000fe400087fe4ff */
[----:B------:R-:W-:-:S03]  /*02e0*/  IADD3.X R13, R25, UR13, RZ, P2, !PT ;  /* 0x0000000d190d7c10 */ /* 0x000fc600097fe4ff */
[----:B------:R1:W2:Y:S04]  /*02f0*/  @!P3 LDG.E.128 R4, desc[UR4][R2.64+-0x12000] ;  /* 0xfee000040204b981 */ /* 0x0002a8000c1e1d00 */
[----:B------:R4:W5:Y:S01]  /*0300*/  @P1 LDG.E.128 R8, desc[UR4][R12.64+-0x14000] ;  /* 0xfec000040c081981 */ /* 0x000962000c1e1d00 */
[----:B------:R-:W-:Y:S01]  /*0310*/  SHF.R.S32.HI R0, RZ, 0x6, R0 ;  /* 0x00000006ff007819 */ /* 0x000fe20000011400 */
[----:B------:R-:W-:Y:S01]  /*0320*/  IMAD.HI R36, R37, 0x2e8ba2e9, RZ ;  /* 0x2e8ba2e925247827 */ /* 0x000fe200078e02ff */
[----:B------:R-:W-:-:S03]  /*0330*/  ISETP.NE.AND P2, PT, R38, 0x100, PT ;  /* 0x000001002600780c */ /* 0x000fc60003f45270 */
[----:B------:R-:W-:-:S05]  /*0340*/  IMAD.HI R14, R0, 0x2e8ba2e9, RZ ;  /* 0x2e8ba2e9000e7827 */ /* 0x000fca00078e02ff */
[----:B------:R-:W-:-:S04]  /*0350*/  SHF.R.U32.HI R17, RZ, 0x1f, R14 ;  /* 0x0000001fff117819 */ /* 0x000fc8000001160e */
[----:B------:R-:W-:Y:S02]  /*0360*/  LEA.HI.SX32 R19, R14, R17, 0x1a ;  /* 0x000000110e137211 */ /* 0x000fe400078fd2ff */
[----:B------:R-:W-:Y:S02]  /*0370*/  SHF.R.U32.HI R17, RZ, 0x1f, R36 ;  /* 0x0000001fff117819 */ /* 0x000fe40000011624 */
[----:B------:R-:W-:Y:S01]  /*0380*/  IADD3 R14, P5, R26, UR8, RZ ;  /* 0x000000081a0e7c10 */ /* 0x000fe2000ffbe0ff */
[----:B------:R-:W-:Y:S01]  /*0390*/  IMAD R24, R19, -0x160, R0 ;  /* 0xfffffea013187824 */ /* 0x000fe200078e0200 */
[----:B------:R-:W-:-:S03]  /*03a0*/  LEA.HI.SX32 R36, R36, R17, 0x14 ;  /* 0x0000001124247211 */ /* 0x000fc600078fa2ff */
[----:B------:R-:W-:Y:S02]  /*03b0*/  IMAD.SHL.U32 R0, R24, 0x40, RZ ;  /* 0x0000004018007824 */ /* 0x000fe400078e00ff */
[----:B------:R-:W-:-:S05]  /*03c0*/  IMAD R15, R36, 0x800, R15 ;  /* 0x00000800240f7824 */ /* 0x000fca00078e020f */
[----:B-1----:R-:W-:Y:S02]  /*03d0*/  SHF.R.S32.HI R3, RZ, 0x1f, R15 ;  /* 0x0000001fff037819 */ /* 0x002fe4000001140f */
[----:B------:R-:W-:Y:S02]  /*03e0*/  IADD3 R44, P0, R15, R0, RZ ;  /* 0x000000000f2c7210 */ /* 0x000fe40007f1e0ff */
[----:B------:R-:W-:Y:S02]  /*03f0*/  IADD3.X R15, R25, UR9, RZ, P5, !PT ;  /* 0x00000009190f7c10 */ /* 0x000fe4000affe4ff */
[----:B------:R-:W-:Y:S02]  /*0400*/  LEA.HI.X.SX32 R3, R0, R3, 0x1, P0 ;  /* 0x0000000300037211 */ /* 0x000fe400000f0eff */
[----:B------:R-:W-:Y:S02]  /*0410*/  ISETP.NE.AND P0, PT, R38, 0xe0, PT ;  /* 0x000000e02600780c */ /* 0x000fe40003f05270 */
[C---:B------:R-:W-:Y:S01]  /*0420*/  SHF.L.U64.HI R43, R44.reuse, 0x2, R3 ;  /* 0x000000022c2b7819 */ /* 0x040fe20000010203 */
[----:B------:R-:W-:Y:S01]  /*0430*/  IMAD.SHL.U32 R44, R44, 0x4, RZ ;  /* 0x000000042c2c7824 */ /* 0x000fe200078e00ff */
[----:B------:R-:W-:-:S04]  /*0440*/  LOP3.LUT R45, R24, 0xffffffe0, RZ, 0xc0, !PT ;  /* 0xffffffe0182d7812 */ /* 0x000fc800078ec0ff */
[----:B----4-:R-:W-:Y:S02]  /*0450*/  IADD3 R12, P5, R44, UR12, RZ ;  /* 0x0000000c2c0c7c10 */ /* 0x010fe4000ffbe0ff */
[----:B------:R-:W-:Y:S02]  /*0460*/  CS2R R32, SRZ ;  /* 0x0000000000207805 */ /* 0x000fe4000001ff00 */
[----:B------:R-:W-:Y:S02]  /*0470*/  CS2R R34, SRZ ;  /* 0x0000000000227805 */ /* 0x000fe4000001ff00 */
[----:B------:R-:W-:Y:S02]  /*0480*/  IADD3.X R13, R43, UR13, RZ, P5, !PT ;  /* 0x0000000d2b0d7c10 */ /* 0x000fe4000affe4ff */
[----:B------:R-:W-:Y:S02]  /*0490*/  ISETP.NE.AND P5, PT, R45, 0xc0, PT ;  /* 0x000000c02d00780c */ /* 0x000fe40003fa5270 */
[----:B------:R-:W-:-:S02]  /*04a0*/  CS2R R20, SRZ ;  /* 0x0000000000147805 */ /* 0x000fc4000001ff00 */
[----:B------:R-:W-:Y:S02]  /*04b0*/  CS2R R22, SRZ ;  /* 0x0000000000167805 */ /* 0x000fe4000001ff00 */
[----:B------:R-:W-:Y:S02]  /*04c0*/  CS2R R16, SRZ ;  /* 0x0000000000107805 */ /* 0x000fe4000001ff00 */
[----:B------:R-:W-:Y:S02]  /*04d0*/  CS2R R18, SRZ ;  /* 0x0000000000127805 */ /* 0x000fe4000001ff00 */
[----:B--2---:R-:W-:Y:S02]  /*04e0*/  SEL R2, R4, RZ, !P3 ;  /* 0x000000ff04027207 */ /* 0x004fe40005800000 */
[----:B------:R-:W-:Y:S02]  /*04f0*/  SEL R42, R5, RZ, !P3 ;  /* 0x000000ff052a7207 */ /* 0x000fe40005800000 */
[----:B------:R-:W-:-:S02]  /*0500*/  CS2R R4, SRZ ;  /* 0x0000000000047805 */ /* 0x000fc4000001ff00 */
[----:B------:R-:W-:Y:S02]  /*0510*/  SEL R48, R6, RZ, !P3 ;  /* 0x000000ff06307207 */ /* 0x000fe40005800000 */
[----:B------:R-:W-:Y:S02]  /*0520*/  SEL R39, R7, RZ, !P3 ;  /* 0x000000ff07277207 */ /* 0x000fe40005800000 */
[----:B------:R-:W-:Y:S02]  /*0530*/  CS2R R6, SRZ ;  /* 0x0000000000067805 */ /* 0x000fe4000001ff00 */
[----:B-----5:R-:W-:Y:S02]  /*0540*/  @P3 SEL R2, R8, RZ, P1 ;  /* 0x000000ff08023207 */ /* 0x020fe40000800000 */
[----:B------:R-:W-:Y:S02]  /*0550*/  IADD3 R8, P4, R26, UR6, RZ ;  /* 0x000000061a087c10 */ /* 0x000fe4000ff9e0ff */
[----:B------:R-:W-:Y:S01]  /*0560*/  @P3 SEL R42, R9, RZ, P1 ;  /* 0x000000ff092a3207 */ /* 0x000fe20000800000 */
[----:B------:R1:W2:Y:S01]  /*0570*/  @!P2 LDG.E.128 R4, desc[UR4][R14.64+-0x10000] ;  /* 0xff0000040e04a981 */ /* 0x0002a2000c1e1d00 */
[----:B------:R-:W-:-:S02]  /*0580*/  IADD3.X R9, R25, UR7, RZ, P4, !PT ;  /* 0x0000000719097c10 */ /* 0x000fc4000a7fe4ff */
[----:B------:R-:W-:Y:S02]  /*0590*/  @P3 SEL R48, R10, RZ, P1 ;  /* 0x000000ff0a303207 */ /* 0x000fe40000800000 */
[----:B------:R-:W-:Y:S01]  /*05a0*/  IADD3 R52, P4, R44, UR6, RZ ;  /* 0x000000062c347c10 */ /* 0x000fe2000ff9e0ff */
[----:B------:R4:W5:Y:S01]  /*05b0*/  @!P0 LDG.E.128 R28, desc[UR4][R8.64+-0xe000] ;  /* 0xff200004081c8981 */ /* 0x000962000c1e1d00 */
[----:B------:R-:W-:Y:S02]  /*05c0*/  @P3 SEL R39, R11, RZ, P1 ;  /* 0x000000ff0b273207 */ /* 0x000fe40000800000 */
[----:B------:R-:W-:Y:S02]  /*05d0*/  ISETP.GT.AND P3, PT, R24, 0x13f, PT ;  /* 0x0000013f1800780c */ /* 0x000fe40003f64270 */
[----:B------:R-:W-:Y:S02]  /*05e0*/  IADD3.X R53, R43, UR7, RZ, P4, !PT ;  /* 0x000000072b357c10 */ /* 0x000fe4000a7fe4ff */
[----:B-1----:R-:W-:-:S02]  /*05f0*/  CS2R R14, SRZ ;  /* 0x00000000000e7805 */ /* 0x002fc4000001ff00 */
[----:B------:R-:W-:Y:S01]  /*0600*/  IADD3 R10, P4, R44, UR10, RZ ;  /* 0x0000000a2c0a7c10 */ /* 0x000fe2000ff9e0ff */
[----:B------:R-:W-:Y:S01]  /*0610*/  IMAD R41, R40, -0x5800, R41 ;  /* 0xffffa80028297824 */ /* 0x000fe200078e0229 */
[----:B------:R-:W-:Y:S02]  /*0620*/  ULDC.64 UR6, c[0x0][0x218] ;  /* 0x0000860000067ab9 */ /* 0x000fe40000000a00 */
[----:B------:R-:W-:Y:S01]  /*0630*/  IADD3.X R11, R43, UR11, RZ, P4, !PT ;  /* 0x0000000b2b0b7c10 */ /* 0x000fe2000a7fe4ff */
[----:B------:R-:W-:Y:S02]  /*0640*/  ULDC.64 UR10, c[0x0][0x228] ;  /* 0x00008a00000a7ab9 */ /* 0x000fe40000000a00 */
[----:B------:R-:W-:Y:S01]  /*0650*/  IADD3 R46, P6, R44, UR10, RZ ;  /* 0x0000000a2c2e7c10 */ /* 0x000fe2000ffde0ff */
[----:B------:R1:W5:Y:S01]  /*0660*/  @P3 LDG.E.128 R32, desc[UR4][R12.64+-0x14000] ;  /* 0xfec000040c203981 */ /* 0x000362000c1e1d00 */
[----:B----4-:R-:W-:Y:S02]  /*0670*/  IADD3 R8, P1, R44, UR8, RZ ;  /* 0x000000082c087c10 */ /* 0x010fe4000ff3e0ff */
[----:B------:R-:W-:-:S02]  /*0680*/  IADD3.X R47, R43, UR11, RZ, P6, !PT ;  /* 0x0000000b2b2f7c10 */ /* 0x000fc4000b7fe4ff */
[----:B------:R-:W-:Y:S01]  /*0690*/  IADD3.X R9, R43, UR9, RZ, P1, !PT ;  /* 0x000000092b097c10 */ /* 0x000fe20008ffe4ff */
[----:B------:R-:W-:Y:S01]  /*06a0*/  ULDC.64 UR8, c[0x0][0x220] ;  /* 0x0000880000087ab9 */ /* 0x000fe20000000a00 */
[----:B-1----:R-:W-:Y:S02]  /*06b0*/  CS2R R12, SRZ ;  /* 0x00000000000c7805 */ /* 0x002fe4000001ff00 */
[C---:B------:R-:W-:Y:S02]  /*06c0*/  ISETP.NE.AND P1, PT, R45.reuse, 0x100, PT ;  /* 0x000001002d00780c */ /* 0x040fe40003f25270 */
[C---:B------:R-:W-:Y:S02]  /*06d0*/  ISETP.NE.AND P4, PT, R45.reuse, 0x120, PT ;  /* 0x000001202d00780c */ /* 0x040fe40003f85270 */
[----:B------:R3:W4:Y:S01]  /*06e0*/  @!P5 LDG.E.128 R12, desc[UR4][R46.64+-0xc000] ;  /* 0xff4000042e0cd981 */ /* 0x000722000c1e1d00 */
[----:B------:R-:W-:-:S08]  /*06f0*/  ISETP.NE.AND P6, PT, R45, 0xe0, PT ;  /* 0x000000e02d00780c */ /* 0x000fd00003fc5270 */
[----:B------:R1:W4:Y:S01]  /*0700*/  @!P1 LDG.E.128 R20, desc[UR4][R8.64+-0x10000] ;  /* 0xff00000408149981 */ /* 0x000322000c1e1d00 */
[----:B---3--:R-:W-:-:S03]  /*0710*/  IMAD.WIDE R46, R24, 0x4, R50 ;  /* 0x00000004182e7825 */ /* 0x008fc600078e0232 */
[----:B------:R3:W4:Y:S04]  /*0720*/  @!P4 LDG.E.128 R16, desc[UR4][R10.64+-0x12000] ;  /* 0xfee000040a10c981 */ /* 0x000728000c1e1d00 */
[----:B------:R-:W4:Y:S01]  /*0730*/  LDG.E.EL R46, desc[UR4][R46.64] ;  /* 0x000000042e2e7981 */ /* 0x000f22000c2e1900 */
[----:B-1----:R-:W-:Y:S02]  /*0740*/  CS2R R8, SRZ ;  /* 0x0000000000087805 */ /* 0x002fe4000001ff00 */
[----:B---3--:R-:W-:Y:S01]  /*0750*/  CS2R R10, SRZ ;  /* 0x00000000000a7805 */ /* 0x008fe2000001ff00 */
[----:B------:R-:W-:-:S05]  /*0760*/  IMAD.WIDE R50, R27, 0x4, R50 ;  /* 0x000000041b327825 */ /* 0x000fca00078e0232 */
[----:B------:R1:W3:Y:S04]  /*0770*/  @!P6 LDG.E.128 R8, desc[UR4][R52.64+-0xe000] ;  /* 0xff2000043408e981 */ /* 0x0002e8000c1e1d00 */
[----:B0-----:R0:W3:Y:S01]  /*0780*/  LDG.E.EL R47, desc[UR4][R50.64] ;  /* 0x00000004322f7981 */ /* 0x0010e2000c2e1900 */
[----:B-1----:R-:W1:Y:S08]  /*0790*/  LDC.64 R52, c[0x0][0x260] ;  /* 0x00009800ff347b82 */ /* 0x002e700000000a00 */
[----:B0-----:R-:W0:Y:S01]  /*07a0*/  LDC.64 R50, c[0x0][0x250] ;  /* 0x00009400ff327b82 */ /* 0x001e220000000a00 */
[----:B--2---:R-:W-:-:S02]  /*07b0*/  SEL R3, R4, RZ, !P2 ;  /* 0x000000ff04037207 */ /* 0x004fc40005000000 */
[----:B-----5:R-:W-:Y:S02]  /*07c0*/  SEL R0, R28, RZ, !P0 ;  /* 0x000000ff1c007207 */ /* 0x020fe40004000000 */
[----:B------:R-:W-:Y:S02]  /*07d0*/  @P0 SEL R0, R3, R2, !P2 ;  /* 0x0000000203000207 */ /* 0x000fe40005000000 */
[----:B------:R-:W-:Y:S02]  /*07e0*/  SEL R2, R29, RZ, !P0 ;  /* 0x000000ff1d027207 */ /* 0x000fe40004000000 */
[----:B------:R-:W-:Y:S02]  /*07f0*/  SEL R29, R6, RZ, !P2 ;  /* 0x000000ff061d7207 */ /* 0x000fe40005000000 */
[----:B------:R-:W-:Y:S02]  /*0800*/  SEL R3, R30, RZ, !P0 ;  /* 0x000000ff1e037207 */ /* 0x000fe40004000000 */
[----:B------:R-:W-:-:S02]  /*0810*/  @P0 SEL R3, R29, R48, !P2 ;  /* 0x000000301d030207 */ /* 0x000fc40005000000 */
[----:B------:R-:W2:Y:S01]  /*0820*/  LDC.64 R48, c[0x0][0x268] ;  /* 0x00009a00ff307b82 */ /* 0x000ea20000000a00 */
[----:B------:R-:W-:Y:S02]  /*0830*/  SEL R5, R5, RZ, !P2 ;  /* 0x000000ff05057207 */ /* 0x000fe40005000000 */
[----:B------:R-:W-:Y:S01]  /*0840*/  SEL R6, R7, RZ, !P2 ;  /* 0x000000ff07067207 */ /* 0x000fe20005000000 */
[----:B------:R-:W-:Y:S01]  /*0850*/  IMAD R28, R40, 0x2000, R41 ;  /* 0x00002000281c7824 */ /* 0x000fe200078e0229 */
[----:B------:R-:W-:Y:S01]  /*0860*/  SEL R4, R31, RZ, !P0 ;  /* 0x000000ff1f047207 */ /* 0x000fe20004000000 */
[----:B0-----:R-:W-:Y:S01]  /*0870*/  IMAD.WIDE R40, R24, 0x4, R50 ;  /* 0x0000000418287825 */ /* 0x001fe200078e0232 */
[----:B------:R-:W-:Y:S02]  /*0880*/  @P0 SEL R2, R5, R42, !P2 ;  /* 0x0000002a05020207 */ /* 0x000fe40005000000 */
[----:B------:R-:W-:Y:S02]  /*0890*/  @P0 SEL R4, R6, R39, !P2 ;  /* 0x0000002706040207 */ /* 0x000fe40005000000 */
[----:B------:R-:W-:Y:S01]  /*08a0*/  SEL R32, R32, RZ, P3 ;  /* 0x000000ff20207207 */ /* 0x000fe20001800000 */
[----:B------:R0:W5:Y:S01]  /*08b0*/  LDG.E.EL R5, desc[UR4][R40.64] ;  /* 0x0000000428057981 */ /* 0x000162000c2e1900 */
[----:B------:R-:W-:-:S02]  /*08c0*/  SEL R33, R33, RZ, P3 ;  /* 0x000000ff21217207 */ /* 0x000fc40001800000 */
[----:B------:R-:W-:Y:S02]  /*08d0*/  SEL R34, R34, RZ, P3 ;  /* 0x000000ff22227207 */ /* 0x000fe40001800000 */
[----:B------:R-:W-:Y:S02]  /*08e0*/  SEL R35, R35, RZ, P3 ;  /* 0x000000ff23237207 */ /* 0x000fe40001800000 */
[C---:B------:R-:W-:Y:S02]  /*08f0*/  ISETP.NE.AND P0, PT, R38.reuse, 0x80, PT ;  /* 0x000000802600780c */ /* 0x040fe40003f05270 */
[C---:B------:R-:W-:Y:S02]  /*0900*/  ISETP.NE.AND P3, PT, R38.reuse, 0xa0, PT ;  /* 0x000000a02600780c */ /* 0x040fe40003f65270 */
[----:B------:R-:W-:Y:S01]  /*0910*/  ISETP.NE.AND P2, PT, R38, 0xc0, PT ;  /* 0x000000c02600780c */ /* 0x000fe20003f45270 */
[----:B--2---:R-:W-:-:S04]  /*0920*/  IMAD.WIDE R38, R24, 0x4, R48 ;  /* 0x0000000418267825 */ /* 0x004fc800078e0230 */
[----:B----4-:R-:W-:Y:S01]  /*0930*/  FADD R46, R46, 9.9999997473787516356e-06 ;  /* 0x3727c5ac2e2e7421 */ /* 0x010fe20000000000 */
[----:B0-----:R-:W-:Y:S01]  /*0940*/  SEL R40, R19, RZ, !P4 ;  /* 0x000000ff13287207 */ /* 0x001fe20006000000 */
[----:B-1----:R-:W-:Y:S01]  /*0950*/  IMAD.WIDE R30, R24, 0x4, R52 ;  /* 0x00000004181e7825 */ /* 0x002fe200078e0234 */
[----:B------:R-:W-:Y:S01]  /*0960*/  SEL R19, R18, RZ, !P4 ;  /* 0x000000ff12137207 */ /* 0x000fe20006000000 */
[----:B------:R0:W2:Y:S02]  /*0970*/  LDG.E.EL R38, desc[UR4][R38.64] ;  /* 0x0000000426267981 */ /* 0x0000a4000c2e1900 */
[----:B------:R-:W1:Y:S01]  /*0980*/  MUFU.SQRT R46, R46 ;  /* 0x0000002e002e7308 */ /* 0x000e620000002000 */
[----:B------:R-:W-:Y:S02]  /*0990*/  SEL R18, R17, RZ, !P4 ;  /* 0x000000ff11127207 */ /* 0x000fe40006000000 */
[----:B------:R-:W-:Y:S01]  /*09a0*/  SEL R23, R23, RZ, !P1 ;  /* 0x000000ff17177207 */ /* 0x000fe20004800000 */
[----:B------:R-:W-:Y:S01]  /*09b0*/  IMAD R29, R36, -0x5800, R37 ;  /* 0xffffa800241d7824 */ /* 0x000fe200078e0225 */
[----:B------:R-:W-:Y:S01]  /*09c0*/  SEL R17, R16, RZ, !P4 ;  /* 0x000000ff10117207 */ /* 0x000fe20006000000 */
[----:B------:R-:W-:Y:S01]  /*09d0*/  IMAD.WIDE R52, R27, 0x4, R52 ;  /* 0x000000041b347825 */ /* 0x000fe200078e0234 */
[----:B------:R-:W-:Y:S01]  /*09e0*/  @P1 SEL R23, R40, R35, !P4 ;  /* 0x0000002328171207 */ /* 0x000fe20006000000 */
[----:B------:R4:W2:Y:S01]  /*09f0*/  LDG.E.EL R7, desc[UR4][R30.64] ;  /* 0x000000041e077981 */ /* 0x0008a2000c2e1900 */
[----:B0-----:R-:W-:-:S02]  /*0a00*/  SEL R39, R12, RZ, !P5 ;  /* 0x000000ff0c277207 */ /* 0x001fc40006800000 */
[----:B---3--:R-:W-:Y:S02]  /*0a10*/  SEL R12, R11, RZ, !P6 ;  /* 0x000000ff0b0c7207 */ /* 0x008fe40007000000 */
[----:B------:R-:W-:Y:S02]  /*0a20*/  SEL R20, R20, RZ, !P1 ;  /* 0x000000ff14147207 */ /* 0x000fe40004800000 */
[----:B------:R-:W-:Y:S02]  /*0a30*/  SEL R21, R21, RZ, !P1 ;  /* 0x000000ff15157207 */ /* 0x000fe40004800000 */
[----:B------:R-:W-:Y:S02]  /*0a40*/  SEL R22, R22, RZ, !P1 ;  /* 0x000000ff16167207 */ /* 0x000fe40004800000 */
[----:B------:R-:W-:Y:S02]  /*0a50*/  SEL R40, R13, RZ, !P5 ;  /* 0x000000ff0d287207 */ /* 0x000fe40006800000 */
[----:B------:R-:W-:-:S02]  /*0a60*/  SEL R11, R8, RZ, !P6 ;  /* 0x000000ff080b7207 */ /* 0x000fc40007000000 */
[----:B------:R-:W-:Y:S02]  /*0a70*/  @P1 SEL R22, R19, R34, !P4 ;  /* 0x0000002213161207 */ /* 0x000fe40006000000 */
[----:B------:R-:W-:Y:S01]  /*0a80*/  @P1 SEL R21, R18, R33, !P4 ;  /* 0x0000002112151207 */ /* 0x000fe20006000000 */
[----:B------:R-:W-:Y:S01]  /*0a90*/  FADD R47, R47, 9.9999997473787516356e-06 ;  /* 0x3727c5ac2f2f7421 */ /* 0x000fe20000000000 */
[----:B------:R-:W-:Y:S01]  /*0aa0*/  @P1 SEL R20, R17, R32, !P4 ;  /* 0x0000002011141207 */ /* 0x000fe20006000000 */
[----:B------:R-:W-:Y:S01]  /*0ab0*/  IMAD R29, R36, 0x2000, R29 ;  /* 0x00002000241d7824 */ /* 0x000fe200078e021d */
[----:B------:R-:W-:Y:S01]  /*0ac0*/  SEL R13, R10, RZ, !P6 ;  /* 0x000000ff0a0d7207 */ /* 0x000fe20007000000 */
[----:B------:R0:W3:Y:S01]  /*0ad0*/  LDG.E.EL R36, desc[UR4][R52.64] ;  /* 0x0000000434247981 */ /* 0x0000e2000c2e1900 */
[----:B------:R-:W-:Y:S01]  /*0ae0*/  SEL R8, R9, RZ, !P6 ;  /* 0x000000ff09087207 */ /* 0x000fe20007000000 */
[----:B------:R-:W-:Y:S01]  /*0af0*/  IMAD.WIDE R50, R27, 0x4, R50 ;  /* 0x000000041b327825 */ /* 0x000fe200078e0232 */
[----:B----4-:R-:W-:Y:S01]  /*0b00*/  IADD3 R30, P4, R44, UR6, RZ ;  /* 0x000000062c1e7c10 */ /* 0x010fe2000ff9e0ff */
[----:B------:R-:W4:Y:S01]  /*0b10*/  LDC.64 R34, c[0x0][0x210] ;  /* 0x00008400ff227b82 */ /* 0x000f220000000a00 */
[----:B------:R-:W-:-:S02]  /*0b20*/  SEL R41, R14, RZ, !P5 ;  /* 0x000000ff0e297207 */ /* 0x000fc40006800000 */
[----:B------:R-:W-:Y:S01]  /*0b30*/  SEL R42, R15, RZ, !P5 ;  /* 0x000000ff0f2a7207 */ /* 0x000fe20006800000 */
[----:B------:R0:W2:Y:S01]  /*0b40*/  LDG.E.EL R6, desc[UR4][R50.64] ;  /* 0x0000000432067981 */ /* 0x0000a2000c2e1900 */
[----:B------:R-:W-:Y:S02]  /*0b50*/  @P5 SEL R42, R12, R23, !P6 ;  /* 0x000000170c2a5207 */ /* 0x000fe40007000000 */
[----:B------:R-:W-:Y:S02]  /*0b60*/  @P5 SEL R41, R13, R22, !P6 ;  /* 0x000000160d295207 */ /* 0x000fe40007000000 */
[----:B------:R-:W-:Y:S02]  /*0b70*/  @P5 SEL R40, R8, R21, !P6 ;  /* 0x0000001508285207 */ /* 0x000fe40007000000 */
[----:B------:R-:W-:Y:S02]  /*0b80*/  @P5 SEL R39, R11, R20, !P6 ;  /* 0x000000140b275207 */ /* 0x000fe40007000000 */
[----:B------:R-:W-:-:S02]  /*0b90*/  IADD3 R32, P5, R44, UR8, RZ ;  /* 0x000000082c207c10 */ /* 0x000fc4000ffbe0ff */
[----:B------:R-:W-:Y:S01]  /*0ba0*/  IADD3.X R31, R43, UR7, RZ, P4, !PT ;  /* 0x000000072b1f7c10 */ /* 0x000fe2000a7fe4ff */
[----:B------:R1:W1:Y:S01]  /*0bb0*/  MUFU.SQRT R44, R47 ;  /* 0x0000002f002c7308 */ /* 0x0002620000002000 */
[----:B0-----:R-:W-:Y:S02]  /*0bc0*/  IADD3 R52, P4, R26, UR8, RZ ;  /* 0x000000081a347c10 */ /* 0x001fe4000ff9e0ff */
[C---:B-1----:R-:W-:Y:S01]  /*0bd0*/  FSETP.GT.AND P6, PT, R46.reuse, 8.50705917302346158658e+37, PT ;  /* 0x7e8000002e00780b */ /* 0x042fe20003fc4000 */
[----:B------:R-:W-:Y:S01]  /*0be0*/  IMAD.WIDE R8, R27, 0x4, R48 ;  /* 0x000000041b087825 */ /* 0x000fe200078e0230 */
[----:B------:R-:W-:Y:S02]  /*0bf0*/  IADD3.X R33, R43, UR9, RZ, P5, !PT ;  /* 0x000000092b217c10 */ /* 0x000fe4000affe4ff */
[----:B------:R-:W-:Y:S02]  /*0c00*/  IADD3.X R53, R25, UR9, RZ, P4, !PT ;  /* 0x0000000919357c10 */ /* 0x000fe4000a7fe4ff */
[----:B------:R-:W-:Y:S01]  /*0c10*/  IADD3 R48, P5, R26, UR6, RZ ;  /* 0x000000061a307c10 */ /* 0x000fe2000ffbe0ff */
[----:B------:R-:W-:Y:S01]  /*0c20*/  IMAD.MOV.U32 R50, RZ, RZ, 0x3e800000 ;  /* 0x3e800000ff327424 */ /* 0x000fe200078e00ff */
[----:B------:R-:W-:Y:S01]  /*0c30*/  FSETP.GEU.AND P4, PT, R46, 1.175494350822287508e-38, PT ;  /* 0x008000002e00780b */ /* 0x000fe20003f8e000 */
[----:B------:R0:W3:Y:S01]  /*0c40*/  LDG.E.EL R43, desc[UR4][R8.64] ;  /* 0x00000004082b7981 */ /* 0x0000e2000c2e1900 */
[----:B------:R-:W-:-:S02]  /*0c50*/  IADD3.X R49, R25, UR7, RZ, P5, !PT ;  /* 0x0000000719317c10 */ /* 0x000fc4000affe4ff */
[----:B------:R-:W-:Y:S01]  /*0c60*/  IADD3 R26, P5, R26, UR10, RZ ;  /* 0x0000000a1a1a7c10 */ /* 0x000fe2000ffbe0ff */
[----:B------:R-:W-:Y:S01]  /*0c70*/  @P6 FMUL R46, R46, 0.25 ;  /* 0x3e8000002e2e6820 */ /* 0x000fe20000400000 */
[----:B------:R-:W-:Y:S02]  /*0c80*/  ISETP.GE.AND P1, PT, R27, 0x80, PT ;  /* 0x000000801b00780c */ /* 0x000fe40003f26270 */
[----:B------:R-:W-:Y:S02]  /*0c90*/  FSEL R47, R50, 1, P6 ;  /* 0x3f800000322f7808 */ /* 0x000fe40003000000 */
[----:B------:R-:W-:Y:S02]  /*0ca0*/  IADD3.X R27, R25, UR11, RZ, P5, !PT ;  /* 0x0000000b191b7c10 */ /* 0x000fe4000affe4ff */
[----:B------:R-:W-:Y:S01]  /*0cb0*/  FSETP.GT.AND P5, PT, R44, 8.50705917302346158658e+37, PT ;  /* 0x7e8000002c00780b */ /* 0x000fe20003fa4000 */
[----:B------:R-:W-:Y:S01]  /*0cc0*/  @!P4 FMUL R46, R46, 16777216 ;  /* 0x4b8000002e2ec820 */ /* 0x000fe20000400000 */
[----:B------:R-:W-:Y:S01]  /*0cd0*/  @!P4 FMUL R47, R47, 16777216 ;  /* 0x4b8000002f2fc820 */ /* 0x000fe20000400000 */
[----:B------:R-:W-:-:S02]  /*0ce0*/  FSETP.GEU.AND P4, PT, R44, 1.175494350822287508e-38, PT ;  /* 0x008000002c00780b */ /* 0x000fc40003f8e000 */
[----:B------:R-:W-:Y:S02]  /*0cf0*/  ISETP.NE.AND P6, PT, R45, 0x80, PT ;  /* 0x000000802d00780c */ /* 0x000fe40003fc5270 */
[----:B------:R-:W-:Y:S02]  /*0d00*/  FSEL R50, R50, 1, P5 ;  /* 0x3f80000032327808 */ /* 0x000fe40002800000 */
[----:B0-----:R-:W-:-:S04]  /*0d10*/  CS2R R8, SRZ ;  /* 0x0000000000087805 */ /* 0x001fc8000001ff00 */
[----:B------:R-:W-:Y:S01]  /*0d20*/  @P5 FMUL R44, R44, 0.25 ;  /* 0x3e8000002c2c5820 */ /* 0x000fe20000400000 */
[----:B------:R-:W-:Y:S02]  /*0d30*/  ISETP.NE.AND P5, PT, R45, 0xa0, PT ;  /* 0x000000a02d00780c */ /* 0x000fe40003fa5270 */
[----:B------:R-:W-:Y:S01]  /*0d40*/  CS2R R10, SRZ ;  /* 0x00000000000a7805 */ /* 0x000fe2000001ff00 */
[----:B------:R-:W-:Y:S01]  /*0d50*/  @!P4 FMUL R50, R50, 16777216 ;  /* 0x4b8000003232c820 */ /* 0x000fe20000400000 */
[----:B------:R-:W-:Y:S01]  /*0d60*/  @!P4 FMUL R44, R44, 16777216 ;  /* 0x4b8000002c2cc820 */ /* 0x000fe20000400000 */
[----:B------:R-:W-:Y:S02]  /*0d70*/  CS2R R12, SRZ ;  /* 0x00000000000c7805 */ /* 0x000fe4000001ff00 */
[----:B------:R-:W-:Y:S02]  /*0d80*/  CS2R R14, SRZ ;  /* 0x00000000000e7805 */ /* 0x000fe4000001ff00 */
[----:B------:R-:W-:-:S02]  /*0d90*/  ISETP.GE.AND P4, PT, R24, 0x80, PT ;  /* 0x000000801800780c */ /* 0x000fc40003f86270 */
[----:B------:R-:W-:Y:S02]  /*0da0*/  CS2R R16, SRZ ;  /* 0x0000000000107805 */ /* 0x000fe4000001ff00 */
[----:B------:R-:W-:Y:S02]  /*0db0*/  CS2R R18, SRZ ;  /* 0x0000000000127805 */ /* 0x000fe4000001ff00 */
[----:B------:R-:W-:Y:S02]  /*0dc0*/  CS2R R20, SRZ ;  /* 0x0000000000147805 */ /* 0x000fe4000001ff00 */
[----:B------:R-:W-:Y:S01]  /*0dd0*/  CS2R R22, SRZ ;  /* 0x0000000000167805 */ /* 0x000fe2000001ff00 */
[----:B------:R-:W2:Y:S01]  /*0de0*/  @!P3 LDG.E.128 R8, desc[UR4][R52.64+-0xa000] ;  /* 0xff6000043408b981 */ /* 0x000ea2000c1e1d00 */
[----:B------:R-:W-:-:S03]  /*0df0*/  CS2R R24, SRZ ;  /* 0x0000000000187805 */ /* 0x000fc6000001ff00 */
[----:B------:R0:W3:Y:S04]  /*0e00*/  @!P2 LDG.E.128 R12, desc[UR4][R26.64+-0xc000] ;  /* 0xff4000041a0ca981 */ /* 0x0000e8000c1e1d00 */
[----:B------:R4:W5:Y:S04]  /*0e10*/  @!P6 LDG.E.128 R16, desc[UR4][R30.64+-0x8000] ;  /* 0xff8000041e10e981 */ /* 0x000968000c1e1d00 */
[----:B------:R1:W5:Y:S01]  /*0e20*/  @!P5 LDG.E.128 R20, desc[UR4][R32.64+-0xa000] ;  /* 0xff6000042014d981 */ /* 0x000362000c1e1d00 */
[----:B0-----:R-:W-:Y:S01]  /*0e30*/  CS2R R26, SRZ ;  /* 0x00000000001a7805 */ /* 0x001fe2000001ff00 */
[----:B----4-:R-:W-:-:S05]  /*0e40*/  IMAD.WIDE R30, R29, 0x4, R34 ;  /* 0x000000041d1e7825 */ /* 0x010fca00078e0222 */
[----:B------:R0:W4:Y:S01]  /*0e50*/  @!P4 LDG.E.128 R24, desc[UR4][R30.64] ;  /* 0x000000041e18c981 */ /* 0x000122000c1e1d00 */
[----:B------:R-:W-:Y:S01]  /*0e60*/  IMAD.WIDE R52, R28, 0x4, R34 ;  /* 0x000000041c347825 */ /* 0x000fe200078e0222 */
[----:B-1----:R-:W-:Y:S02]  /*0e70*/  CS2R R32, SRZ ;  /* 0x0000000000207805 */ /* 0x002fe4000001ff00 */
[----:B------:R-:W-:Y:S02]  /*0e80*/  CS2R R34, SRZ ;  /* 0x0000000000227805 */ /* 0x000fe4000001ff00 */
[----:B------:R-:W-:-:S04]  /*0e90*/  CS2R R28, SRZ ;  /* 0x00000000001c7805 */ /* 0x000fc8000001ff00 */
[----:B------:R-:W4:Y:S01]  /*0ea0*/  @!P0 LDG.E.128 R32, desc[UR4][R48.64+-0x8000] ;  /* 0xff80000430208981 */ /* 0x000f22000c1e1d00 */
[----:B0-----:R-:W-:-:S06]  /*0eb0*/  CS2R R30, SRZ ;  /* 0x00000000001e7805 */ /* 0x001fcc000001ff00 */
[----:B------:R0:W4:Y:S01]  /*0ec0*/  @!P1 LDG.E.128 R28, desc[UR4][R52.64] ;  /* 0x00000004341c9981 */ /* 0x000122000c1e1d00 */
[----:B------:R-:W1:Y:S08]  /*0ed0*/  MUFU.RCP R46, R46 ;  /* 0x0000002e002e7308 */ /* 0x000e700000001000 */
[----:B------:R-:W0:Y:S01]  /*0ee0*/  MUFU.RCP R45, R44 ;  /* 0x0000002c002d7308 */ /* 0x000e220000001000 */
[----:B-1----:R-:W-:Y:S01]  /*0ef0*/  FMUL R51, R46, R47 ;  /* 0x0000002f2e337220 */ /* 0x002fe20000400000 */
[----:B0-----:R-:W-:Y:S01]  /*0f00*/  FMUL R50, R45, R50 ;  /* 0x000000322d327220 */ /* 0x001fe20000400000 */
[----:B--2---:R-:W-:-:S02]  /*0f10*/  SEL R47, R9, RZ, !P3 ;  /* 0x000000ff092f7207 */ /* 0x004fc40005800000 */
[----:B---3--:R-:W-:Y:S02]  /*0f20*/  SEL R9, R12, RZ, !P2 ;  /* 0x000000ff0c097207 */ /* 0x008fe40005000000 */
[----:B------:R-:W-:Y:S02]  /*0f30*/  SEL R13, R13, RZ, !P2 ;  /* 0x000000ff0d0d7207 */ /* 0x000fe40005000000 */
[----:B------:R-:W-:Y:S02]  /*0f40*/  SEL R14, R14, RZ, !P2 ;  /* 0x000000ff0e0e7207 */ /* 0x000fe40005000000 */
[----:B------:R-:W-:Y:S02]  /*0f50*/  SEL R45, R8, RZ, !P3 ;  /* 0x000000ff082d7207 */ /* 0x000fe40005800000 */
[----:B-----5:R-:W-:Y:S02]  /*0f60*/  SEL R23, R23, RZ, !P5 ;  /* 0x000000ff17177207 */ /* 0x020fe40006800000 */
[----:B------:R-:W-:-:S02]  /*0f70*/  SEL R22, R22, RZ, !P5 ;  /* 0x000000ff16167207 */ /* 0x000fc40006800000 */
[----:B------:R-:W-:Y:S02]  /*0f80*/  SEL R21, R21, RZ, !P5 ;  /* 0x000000ff15157207 */ /* 0x000fe40006800000 */
[----:B------:R-:W-:Y:S02]  /*0f90*/  SEL R20, R20, RZ, !P5 ;  /* 0x000000ff14147207 */ /* 0x000fe40006800000 */
[----:B------:R-:W-:Y:S02]  /*0fa0*/  SEL R52, R10, RZ, !P3 ;  /* 0x000000ff0a347207 */ /* 0x000fe40005800000 */
[----:B------:R-:W-:Y:S02]  /*0fb0*/  SEL R53, R11, RZ, !P3 ;  /* 0x000000ff0b357207 */ /* 0x000fe40005800000 */
[----:B------:R-:W-:Y:S02]  /*0fc0*/  @P3 SEL R45, R9, R0, !P2 ;  /* 0x00000000092d3207 */ /* 0x000fe40005000000 */
[----:B------:R-:W-:-:S02]  /*0fd0*/  @P3 SEL R47, R13, R2, !P2 ;  /* 0x000000020d2f3207 */ /* 0x000fc40005000000 */
[----:B------:R-:W-:Y:S02]  /*0fe0*/  SEL R9, R17, RZ, !P6 ;  /* 0x000000ff11097207 */ /* 0x000fe40007000000 */
[----:B------:R-:W-:Y:S02]  /*0ff0*/  SEL R10, R18, RZ, !P6 ;  /* 0x000000ff120a7207 */ /* 0x000fe40007000000 */
[----:B------:R-:W-:Y:S02]  /*1000*/  SEL R11, R19, RZ, !P6 ;  /* 0x000000ff130b7207 */ /* 0x000fe40007000000 */
[----:B------:R-:W-:Y:S02]  /*1010*/  @P3 SEL R52, R14, R3, !P2 ;  /* 0x000000030e343207 */ /* 0x000fe40005000000 */
[----:B------:R-:W-:Y:S02]  /*1020*/  SEL R8, R16, RZ, !P6 ;  /* 0x000000ff10087207 */ /* 0x000fe40007000000 */
[----:B------:R-:W-:-:S02]  /*1030*/  @P6 SEL R11, R23, R42, !P5 ;  /* 0x0000002a170b6207 */ /* 0x000fc40006800000 */
[----:B------:R-:W-:Y:S02]  /*1040*/  @P6 SEL R10, R22, R41, !P5 ;  /* 0x00000029160a6207 */ /* 0x000fe40006800000 */
[----:B------:R-:W-:Y:S02]  /*1050*/  @P6 SEL R9, R21, R40, !P5 ;  /* 0x0000002815096207 */ /* 0x000fe40006800000 */
[----:B----4-:R-:W-:Y:S02]  /*1060*/  SEL R0, R25, RZ, !P4 ;  /* 0x000000ff19007207 */ /* 0x010fe40006000000 */
[----:B------:R-:W-:Y:S02]  /*1070*/  SEL R2, R27, RZ, !P4 ;  /* 0x000000ff1b027207 */ /* 0x000fe40006000000 */
[----:B------:R-:W-:Y:S02]  /*1080*/  SEL R13, R26, RZ, !P4 ;  /* 0x000000ff1a0d7207 */ /* 0x000fe40006000000 */
[----:B------:R-:W-:-:S02]  /*1090*/  @P6 SEL R8, R20, R39, !P5 ;  /* 0x0000002714086207 */ /* 0x000fc40006800000 */
[----:B------:R-:W-:Y:S02]  /*10a0*/  SEL R3, R24, RZ, !P4 ;  /* 0x000000ff18037207 */ /* 0x000fe40006000000 */
[----:B------:R-:W-:Y:S02]  /*10b0*/  SEL R15, R15, RZ, !P2 ;  /* 0x000000ff0f0f7207 */ /* 0x000fe40005000000 */
[----:B------:R-:W-:Y:S02]  /*10c0*/  SEL R9, R0, R9, !P4 ;  /* 0x0000000900097207 */ /* 0x000fe40006000000 */
[----:B------:R-:W-:Y:S02]  /*10d0*/  SEL R11, R2, R11, !P4 ;  /* 0x0000000b020b7207 */ /* 0x000fe40006000000 */
[----:B------:R-:W-:Y:S02]  /*10e0*/  SEL R10, R13, R10, !P4 ;  /* 0x0000000a0d0a7207 */ /* 0x000fe40006000000 */
[----:B------:R-:W-:Y:S01]  /*10f0*/  SEL R8, R3, R8, !P4 ;  /* 0x0000000803087207 */ /* 0x000fe20006000000 */
[----:B------:R-:W-:Y:S01]  /*1100*/  FADD R2, -R5, R9 ;  /* 0x0000000905027221 */ /* 0x000fe20000000100 */
[----:B------:R-:W-:Y:S01]  /*1110*/  @P3 SEL R53, R15, R4, !P2 ;  /* 0x000000040f353207 */ /* 0x000fe20005000000 */
[C---:B------:R-:W-:Y:S01]  /*1120*/  FADD R12, -R5.reuse, R11 ;  /* 0x0000000b050c7221 */ /* 0x040fe20000000100 */
[C---:B------:R-:W-:Y:S01]  /*1130*/  FADD R4, -R5.reuse, R10 ;  /* 0x0000000a05047221 */ /* 0x040fe20000000100 */
[----:B------:R-:W-:Y:S01]  /*1140*/  FADD R0, -R5, R8 ;  /* 0x0000000805007221 */ /* 0x000fe20000000100 */
[C---:B------:R-:W-:Y:S01]  /*1150*/  FMUL R14, R51.reuse, R2 ;  /* 0x00000002330e7220 */ /* 0x040fe20000400000 */
[C---:B------:R-:W-:Y:S01]  /*1160*/  FMUL R13, R51.reuse, R12 ;  /* 0x0000000c330d7220 */ /* 0x040fe20000400000 */
[C---:B------:R-:W-:Y:S01]  /*1170*/  FMUL R15, R51.reuse, R4 ;  /* 0x00000004330f7220 */ /* 0x040fe20000400000 */
[----:B------:R-:W-:Y:S01]  /*1180*/  FMUL R51, R51, R0 ;  /* 0x0000000033337220 */ /* 0x000fe20000400000 */
[----:B------:R-:W-:Y:S01]  /*1190*/  SEL R32, R32, RZ, !P0 ;  /* 0x000000ff20207207 */ /* 0x000fe20004000000 */
[----:B------:R-:W0:Y:S01]  /*11a0*/  LDC.64 R4, c[0x0][0x270] ;  /* 0x00009c00ff047b82 */ /* 0x000e220000000a00 */
[----:B------:R-:W-:-:S02]  /*11b0*/  SEL R0, R33, RZ, !P0 ;  /* 0x000000ff21007207 */ /* 0x000fc40004000000 */
[----:B------:R-:W-:Y:S02]  /*11c0*/  SEL R17, R34, RZ, !P0 ;  /* 0x000000ff22117207 */ /* 0x000fe40004000000 */
[----:B------:R-:W-:Y:S02]  /*11d0*/  SEL R12, R35, RZ, !P0 ;  /* 0x000000ff230c7207 */ /* 0x000fe40004000000 */
[----:B------:R-:W-:Y:S01]  /*11e0*/  SEL R28, R28, RZ, !P1 ;  /* 0x000000ff1c1c7207 */ /* 0x000fe20004800000 */
[----:B------:R-:W1:Y:S01]  /*11f0*/  LDC.64 R2, c[0x0][0x278] ;  /* 0x00009e00ff027b82 */ /* 0x000e620000000a00 */
[----:B------:R-:W-:Y:S02]  /*1200*/  SEL R29, R29, RZ, !P1 ;  /* 0x000000ff1d1d7207 */ /* 0x000fe40004800000 */
[----:B------:R-:W-:Y:S02]  /*1210*/  SEL R30, R30, RZ, !P1 ;  /* 0x000000ff1e1e7207 */ /* 0x000fe40004800000 */
[----:B------:R-:W-:-:S02]  /*1220*/  SEL R31, R31, RZ, !P1 ;  /* 0x000000ff1f1f7207 */ /* 0x000fc40004800000 */
[----:B------:R-:W-:Y:S02]  /*1230*/  @P1 SEL R28, R32, R45, !P0 ;  /* 0x0000002d201c1207 */ /* 0x000fe40004000000 */
[----:B------:R-:W-:Y:S02]  /*1240*/  @P1 SEL R29, R0, R47, !P0 ;  /* 0x0000002f001d1207 */ /* 0x000fe40004000000 */
[----:B------:R-:W-:Y:S02]  /*1250*/  @P1 SEL R30, R17, R52, !P0 ;  /* 0x00000034111e1207 */ /* 0x000fe40004000000 */
[----:B------:R-:W-:Y:S01]  /*1260*/  @P1 SEL R31, R12, R53, !P0 ;  /* 0x000000350c1f1207 */ /* 0x000fe20004000000 */
[C-C-:B------:R-:W-:Y:S01]  /*1270*/  FFMA R14, R7.reuse, R14, R38.reuse ;  /* 0x0000000e070e7223 */ /* 0x140fe20000000026 */
[C-C-:B------:R-:W-:Y:S01]  /*1280*/  FFMA R51, R7.reuse, R51, R38.reuse ;  /* 0x0000003307337223 */ /* 0x140fe20000000026 */
[C-C-:B------:R-:W-:Y:S01]  /*1290*/  FFMA R16, R7.reuse, R15, R38.reuse ;  /* 0x0000000f07107223 */ /* 0x140fe20000000026 */
[----:B------:R-:W-:Y:S01]  /*12a0*/  FFMA R38, R7, R13, R38 ;  /* 0x0000000d07267223 */ /* 0x000fe20000000026 */
[C---:B------:R-:W-:Y:S01]  /*12b0*/  FADD R13, -R6.reuse, R29 ;  /* 0x0000001d060d7221 */ /* 0x040fe20000000100 */
[C---:B------:R-:W-:Y:S01]  /*12c0*/  FADD R7, -R6.reuse, R28 ;  /* 0x0000001c06077221 */ /* 0x040fe20000000100 */
[C---:B------:R-:W-:Y:S01]  /*12d0*/  FADD R15, -R6.reuse, R30 ;  /* 0x0000001e060f7221 */ /* 0x040fe20000000100 */
[----:B------:R-:W-:Y:S01]  /*12e0*/  FADD R17, -R6, R31 ;  /* 0x0000001f06117221 */ /* 0x000fe20000000100 */
[C---:B------:R-:W-:Y:S01]  /*12f0*/  FMUL R13, R50.reuse, R13 ;  /* 0x0000000d320d7220 */ /* 0x040fe20000400000 */
[C---:B------:R-:W-:Y:S01]  /*1300*/  FMUL R6, R50.reuse, R7 ;  /* 0x0000000732067220 */ /* 0x040fe20000400000 */
[C---:B------:R-:W-:Y:S01]  /*1310*/  FMUL R0, R50.reuse, R15 ;  /* 0x0000000f32007220 */ /* 0x040fe20000400000 */
[----:B------:R-:W-:Y:S01]  /*1320*/  FMUL R50, R50, R17 ;  /* 0x0000001132327220 */ /* 0x000fe20000400000 */
[C-C-:B------:R-:W-:Y:S01]  /*1330*/  FFMA R17, R36.reuse, R13, R43.reuse ;  /* 0x0000000d24117223 */ /* 0x140fe2000000002b */
[C-C-:B------:R-:W-:Y:S01]  /*1340*/  FFMA R15, R36.reuse, R6, R43.reuse ;  /* 0x00000006240f7223 */ /* 0x140fe2000000002b */
[C-C-:B------:R-:W-:Y:S01]  /*1350*/  FFMA R0, R36.reuse, R0, R43.reuse ;  /* 0x0000000024007223 */ /* 0x140fe2000000002b */
[----:B------:R-:W-:Y:S01]  /*1360*/  FFMA R50, R36, R50, R43 ;  /* 0x0000003224327223 */ /* 0x000fe2000000002b */
[----:B------:R-:W-:-:S02]  /*1370*/  FSETP.GEU.AND P6, PT, R38, RZ, PT ;  /* 0x000000ff2600720b */ /* 0x000fc40003fce000 */
[----:B------:R-:W-:Y:S02]  /*1380*/  FSETP.GEU.AND P0, PT, R16, RZ, PT ;  /* 0x000000ff1000720b */ /* 0x000fe40003f0e000 */
[----:B------:R-:W-:Y:S02]  /*1390*/  SEL R7, R38, RZ, P6 ;  /* 0x000000ff26077207 */ /* 0x000fe40003000000 */
[----:B------:R-:W-:Y:S02]  /*13a0*/  FSETP.GEU.AND P1, PT, R14, RZ, PT ;  /* 0x000000ff0e00720b */ /* 0x000fe40003f2e000 */
[----:B------:R-:W-:Y:S02]  /*13b0*/  FSETP.GEU.AND P2, PT, R51, RZ, PT ;  /* 0x000000ff3300720b */ /* 0x000fe40003f4e000 */
[----:B------:R-:W-:Y:S02]  /*13c0*/  FSETP.GEU.AND P3, PT, R50, RZ, PT ;  /* 0x000000ff3200720b */ /* 0x000fe40003f6e000 */
[----:B------:R-:W-:-:S02]  /*13d0*/  FSETP.GEU.AND P4, PT, R0, RZ, PT ;  /* 0x000000ff0000720b */ /* 0x000fc40003f8e000 */
[----:B------:R-:W-:Y:S02]  /*13e0*/  FSETP.GEU.AND P5, PT, R17, RZ, PT ;  /* 0x000000ff1100720b */ /* 0x000fe40003fae000 */
[----:B------:R-:W-:Y:S01]  /*13f0*/  FSETP.GEU.AND P6, PT, R15, RZ, PT ;  /* 0x000000ff0f00720b */ /* 0x000fe20003fce000 */
[C---:B0-----:R-:W-:Y:S01]  /*1400*/  IMAD.WIDE R12, R37.reuse, 0x4, R4 ;  /* 0x00000004250c7825 */ /* 0x041fe200078e0204 */
[----:B------:R-:W-:Y:S02]  /*1410*/  SEL R6, R16, RZ, P0 ;  /* 0x000000ff10067207 */ /* 0x000fe40000000000 */
[----:B------:R-:W-:Y:S01]  /*1420*/  SEL R5, R14, RZ, P1 ;  /* 0x000000ff0e057207 */ /* 0x000fe20000800000 */
[----:B-1----:R-:W-:Y:S01]  /*1430*/  IMAD.WIDE R2, R37, 0x4, R2 ;  /* 0x0000000425027825 */ /* 0x002fe200078e0202 */
[----:B------:R-:W-:Y:S02]  /*1440*/  SEL R4, R51, RZ, P2 ;  /* 0x000000ff33047207 */ /* 0x000fe40001000000 */
[----:B------:R-:W-:-:S02]  /*1450*/  SEL R19, R50, RZ, P3 ;  /* 0x000000ff32137207 */ /* 0x000fc40001800000 */
[----:B------:R-:W-:Y:S02]  /*1460*/  SEL R18, R0, RZ, P4 ;  /* 0x000000ff00127207 */ /* 0x000fe40002000000 */
[----:B------:R-:W-:Y:S02]  /*1470*/  SEL R17, R17, RZ, P5 ;  /* 0x000000ff11117207 */ /* 0x000fe40002800000 */
[----:B------:R-:W-:Y:S01]  /*1480*/  SEL R16, R15, RZ, P6 ;  /* 0x000000ff0f107207 */ /* 0x000fe20003000000 */
[----:B------:R-:W-:Y:S04]  /*1490*/  STG.E.128 desc[UR4][R12.64], R8 ;  /* 0x000000080c007986 */ /* 0x000fe8000c101d04 */
[----:B------:R-:W-:Y:S04]  /*14a0*/  STG.E.128 desc[UR4][R12.64+0x800], R28 ;  /* 0x0008001c0c007986 */ /* 0x000fe8000c101d04 */
[----:B------:R-:W-:Y:S04]  /*14b0*/  STG.E.128 desc[UR4][R2.64], R4 ;  /* 0x0000000402007986 */ /* 0x000fe8000c101d04 */
[----:B------:R-:W-:Y:S01]  /*14c0*/  STG.E.128 desc[UR4][R2.64+0x800], R16 ;  /* 0x0008001002007986 */ /* 0x000fe2000c101d04 */
[----:B------:R-:W-:Y:S05]  /*14d0*/  EXIT ;  /* 0x000000000000794d */ /* 0x000fea0003800000 */
.L_x_0:
[----:B------:R-:W-:-:S00]  /*14e0*/  BRA `(.L_x_0) ;  /* 0xfffffffc00fc7947 */ /* 0x000fc0000383ffff */
[----:B------:R-:W-:-:S00]  /*14f0*/  NOP ;  /* 0x0000000000007918 */ /* 0x000fc00000000000 */
        /* <DEDUP_REMOVED lines=8> */
.L_x_1:


//--------------------- .nv.global.init           --------------------------
	.section	.nv.global.init,"aw",@progbits
.nv.global.init:
	.type		_$_str,@object
	.size		_$_str,(_$_str_$_2 - _$_str)
_$_str:
        /*0000*/ 	.byte	0x5f, 0x5f, 0x43, 0x55, 0x44, 0x41, 0x5f, 0x46, 0x54, 0x5a, 0x00
	.type		_$_str_$_2,@object
	.size		_$_str_$_2,(.L_1 - _$_str_$_2)
_$_str_$_2:
        /*000b*/ 	.byte	0x5f, 0x5f, 0x43, 0x55, 0x44, 0x41, 0x5f, 0x50, 0x52, 0x45, 0x43, 0x5f, 0x53, 0x51, 0x52, 0x54
        /*001b*/ 	.byte	0x00
.L_1:


//--------------------- .nv.constant0.triton_poi_fused__native_batch_norm_legit_no_training_cat_relu_18 --------------------------
	.section	.nv.constant0.triton_poi_fused__native_batch_norm_legit_no_training_cat_relu_18,"a",@progbits
	.sectionflags	@""
	.align	4
.nv.constant0.triton_poi_fused__native_batch_norm_legit_no_training_cat_relu_18:
	.zero		644
